//
// Generated by NVIDIA NVVM Compiler
//
// Compiler Build ID: CL-36424714
// Cuda compilation tools, release 13.0, V13.0.88
// Based on NVVM 20.0.0
//

.version 9.0
.target sm_100
.address_size 64

	// .globl	_Z3akfmPh
// _ZZ3akfmPhE3akf has been demoted

.visible .entry _Z3akfmPh(
	.param .u64 _Z3akfmPh_param_0,
	.param .u64 .ptr .align 1 _Z3akfmPh_param_1
)
{
	.local .align 1 .b8 	__local_depot0[13];
	.reg .b64 	%SP;
	.reg .b64 	%SPL;
	.reg .pred 	%p<11>;
	.reg .b16 	%rs<180>;
	.reg .b32 	%r<8>;
	.reg .b64 	%rd<47>;
	// demoted variable
	.shared .align 1 .b8 _ZZ3akfmPhE3akf[13];
	mov.u64 	%SPL, __local_depot0;
	ld.param.u64 	%rd24, [_Z3akfmPh_param_0];
	ld.param.u64 	%rd23, [_Z3akfmPh_param_1];
	add.u64 	%rd1, %SPL, 0;
	mov.u32 	%r2, %tid.x;
	cvt.u64.u32 	%rd2, %r2;
	mov.u32 	%r1, %ctaid.x;
	cvt.u64.u32 	%rd26, %r1;
	add.s64 	%rd27, %rd24, %rd26;
	cvt.u16.u64 	%rs15, %rd27;
	and.b16  	%rs16, %rs15, 128;
	and.b16  	%rs17, %rs15, 1;
	st.local.u8 	[%rd1+12], %rs17;
	shr.u16 	%rs18, %rs15, 1;
	and.b16  	%rs19, %rs18, 1;
	st.local.u8 	[%rd1+11], %rs19;
	shr.u16 	%rs20, %rs15, 2;
	and.b16  	%rs21, %rs20, 1;
	st.local.u8 	[%rd1+10], %rs21;
	shr.u16 	%rs22, %rs15, 3;
	and.b16  	%rs23, %rs22, 1;
	st.local.u8 	[%rd1+9], %rs23;
	shr.u16 	%rs24, %rs15, 4;
	and.b16  	%rs25, %rs24, 1;
	st.local.u8 	[%rd1+8], %rs25;
	shr.u16 	%rs26, %rs15, 5;
	and.b16  	%rs27, %rs26, 1;
	add.s64 	%rd40, %rd1, 7;
	st.local.u8 	[%rd1+7], %rs27;
	shr.u16 	%rs28, %rs15, 6;
	and.b16  	%rs29, %rs28, 1;
	st.local.u8 	[%rd1+6], %rs29;
	shr.u16 	%rs30, %rs16, 7;
	st.local.u8 	[%rd1+5], %rs30;
	shr.u16 	%rs31, %rs15, 8;
	and.b16  	%rs32, %rs31, 1;
	st.local.u8 	[%rd1+4], %rs32;
	shr.u16 	%rs33, %rs15, 9;
	and.b16  	%rs34, %rs33, 1;
	st.local.u8 	[%rd1+3], %rs34;
	shr.u16 	%rs35, %rs15, 10;
	and.b16  	%rs36, %rs35, 1;
	st.local.u8 	[%rd1+2], %rs36;
	shr.u16 	%rs37, %rs15, 11;
	and.b16  	%rs38, %rs37, 1;
	st.local.u8 	[%rd1+1], %rs38;
	shr.u16 	%rs39, %rs15, 12;
	and.b16  	%rs40, %rs39, 1;
	st.local.u8 	[%rd1], %rs40;
	sub.s64 	%rd4, 13, %rd2;
	setp.eq.s32 	%p1, %r2, 13;
	mov.b16 	%rs179, 0;
	@%p1 bra 	$L__BB0_13;
	cvt.u32.u64 	%r3, %rd2;
	and.b64  	%rd5, %rd4, 15;
	setp.lt.u32 	%p2, %r3, 13;
	mov.b16 	%rs179, 0;
	mov.b64 	%rd43, 0;
	@%p2 bra 	$L__BB0_4;
	and.b64  	%rd43, %rd4, -16;
	mov.b16 	%rs179, 0;
	mov.u64 	%rd41, %rd43;
$L__BB0_3:
	.pragma "nounroll";
	add.s64 	%rd29, %rd40, %rd2;
	ld.local.u8 	%rs44, [%rd29+-7];
	ld.local.u8 	%rs45, [%rd40+-7];
	and.b16  	%rs46, %rs45, %rs44;
	add.s16 	%rs47, %rs46, %rs179;
	ld.local.u8 	%rs48, [%rd29+-6];
	ld.local.u8 	%rs49, [%rd40+-6];
	and.b16  	%rs50, %rs49, %rs48;
	add.s16 	%rs51, %rs50, %rs47;
	ld.local.u8 	%rs52, [%rd29+-5];
	ld.local.u8 	%rs53, [%rd40+-5];
	and.b16  	%rs54, %rs53, %rs52;
	add.s16 	%rs55, %rs54, %rs51;
	ld.local.u8 	%rs56, [%rd29+-4];
	ld.local.u8 	%rs57, [%rd40+-4];
	and.b16  	%rs58, %rs57, %rs56;
	add.s16 	%rs59, %rs58, %rs55;
	ld.local.u8 	%rs60, [%rd29+-3];
	ld.local.u8 	%rs61, [%rd40+-3];
	and.b16  	%rs62, %rs61, %rs60;
	add.s16 	%rs63, %rs62, %rs59;
	ld.local.u8 	%rs64, [%rd29+-2];
	ld.local.u8 	%rs65, [%rd40+-2];
	and.b16  	%rs66, %rs65, %rs64;
	add.s16 	%rs67, %rs66, %rs63;
	ld.local.u8 	%rs68, [%rd29+-1];
	ld.local.u8 	%rs69, [%rd40+-1];
	and.b16  	%rs70, %rs69, %rs68;
	add.s16 	%rs71, %rs70, %rs67;
	ld.local.u8 	%rs72, [%rd29];
	ld.local.u8 	%rs73, [%rd40];
	and.b16  	%rs74, %rs73, %rs72;
	add.s16 	%rs75, %rs74, %rs71;
	ld.local.u8 	%rs76, [%rd29+1];
	ld.local.u8 	%rs77, [%rd40+1];
	and.b16  	%rs78, %rs77, %rs76;
	add.s16 	%rs79, %rs78, %rs75;
	ld.local.u8 	%rs80, [%rd29+2];
	ld.local.u8 	%rs81, [%rd40+2];
	and.b16  	%rs82, %rs81, %rs80;
	add.s16 	%rs83, %rs82, %rs79;
	ld.local.u8 	%rs84, [%rd29+3];
	ld.local.u8 	%rs85, [%rd40+3];
	and.b16  	%rs86, %rs85, %rs84;
	add.s16 	%rs87, %rs86, %rs83;
	ld.local.u8 	%rs88, [%rd29+4];
	ld.local.u8 	%rs89, [%rd40+4];
	and.b16  	%rs90, %rs89, %rs88;
	add.s16 	%rs91, %rs90, %rs87;
	ld.local.u8 	%rs92, [%rd29+5];
	ld.local.u8 	%rs93, [%rd40+5];
	and.b16  	%rs94, %rs93, %rs92;
	add.s16 	%rs95, %rs94, %rs91;
	ld.local.u8 	%rs96, [%rd29+6];
	ld.local.u8 	%rs97, [%rd40+6];
	and.b16  	%rs98, %rs97, %rs96;
	add.s16 	%rs99, %rs98, %rs95;
	ld.local.u8 	%rs100, [%rd29+7];
	ld.local.u8 	%rs101, [%rd40+7];
	and.b16  	%rs102, %rs101, %rs100;
	add.s16 	%rs103, %rs102, %rs99;
	ld.local.u8 	%rs104, [%rd29+8];
	ld.local.u8 	%rs105, [%rd40+8];
	and.b16  	%rs106, %rs105, %rs104;
	add.s16 	%rs179, %rs106, %rs103;
	add.s64 	%rd41, %rd41, -16;
	add.s64 	%rd40, %rd40, 16;
	setp.ne.s64 	%p3, %rd41, 0;
	@%p3 bra 	$L__BB0_3;
$L__BB0_4:
	setp.eq.s64 	%p4, %rd5, 0;
	@%p4 bra 	$L__BB0_13;
	and.b64  	%rd12, %rd4, 7;
	setp.lt.u64 	%p5, %rd5, 8;
	@%p5 bra 	$L__BB0_7;
	add.s64 	%rd30, %rd43, %rd2;
	add.s64 	%rd31, %rd1, %rd30;
	ld.local.u8 	%rs108, [%rd31];
	add.s64 	%rd32, %rd1, %rd43;
	ld.local.u8 	%rs109, [%rd32];
	and.b16  	%rs110, %rs109, %rs108;
	add.s16 	%rs111, %rs110, %rs179;
	ld.local.u8 	%rs112, [%rd31+1];
	ld.local.u8 	%rs113, [%rd32+1];
	and.b16  	%rs114, %rs113, %rs112;
	add.s16 	%rs115, %rs114, %rs111;
	ld.local.u8 	%rs116, [%rd31+2];
	ld.local.u8 	%rs117, [%rd32+2];
	and.b16  	%rs118, %rs117, %rs116;
	add.s16 	%rs119, %rs118, %rs115;
	ld.local.u8 	%rs120, [%rd31+3];
	ld.local.u8 	%rs121, [%rd32+3];
	and.b16  	%rs122, %rs121, %rs120;
	add.s16 	%rs123, %rs122, %rs119;
	ld.local.u8 	%rs124, [%rd31+4];
	ld.local.u8 	%rs125, [%rd32+4];
	and.b16  	%rs126, %rs125, %rs124;
	add.s16 	%rs127, %rs126, %rs123;
	ld.local.u8 	%rs128, [%rd31+5];
	ld.local.u8 	%rs129, [%rd32+5];
	and.b16  	%rs130, %rs129, %rs128;
	add.s16 	%rs131, %rs130, %rs127;
	ld.local.u8 	%rs132, [%rd31+6];
	ld.local.u8 	%rs133, [%rd32+6];
	and.b16  	%rs134, %rs133, %rs132;
	add.s16 	%rs135, %rs134, %rs131;
	ld.local.u8 	%rs136, [%rd31+7];
	ld.local.u8 	%rs137, [%rd32+7];
	and.b16  	%rs138, %rs137, %rs136;
	add.s16 	%rs179, %rs138, %rs135;
	add.s64 	%rd43, %rd43, 8;
$L__BB0_7:
	setp.eq.s64 	%p6, %rd12, 0;
	@%p6 bra 	$L__BB0_13;
	and.b64  	%rd45, %rd4, 3;
	setp.lt.u64 	%p7, %rd12, 4;
	@%p7 bra 	$L__BB0_10;
	add.s64 	%rd33, %rd43, %rd2;
	add.s64 	%rd34, %rd1, %rd33;
	ld.local.u8 	%rs140, [%rd34];
	add.s64 	%rd35, %rd1, %rd43;
	ld.local.u8 	%rs141, [%rd35];
	and.b16  	%rs142, %rs141, %rs140;
	add.s16 	%rs143, %rs142, %rs179;
	ld.local.u8 	%rs144, [%rd34+1];
	ld.local.u8 	%rs145, [%rd35+1];
	and.b16  	%rs146, %rs145, %rs144;
	add.s16 	%rs147, %rs146, %rs143;
	ld.local.u8 	%rs148, [%rd34+2];
	ld.local.u8 	%rs149, [%rd35+2];
	and.b16  	%rs150, %rs149, %rs148;
	add.s16 	%rs151, %rs150, %rs147;
	ld.local.u8 	%rs152, [%rd34+3];
	ld.local.u8 	%rs153, [%rd35+3];
	and.b16  	%rs154, %rs153, %rs152;
	add.s16 	%rs179, %rs154, %rs151;
	add.s64 	%rd43, %rd43, 4;
$L__BB0_10:
	setp.eq.s64 	%p8, %rd45, 0;
	@%p8 bra 	$L__BB0_13;
	add.s64 	%rd46, %rd1, %rd43;
$L__BB0_12:
	.pragma "nounroll";
	add.s64 	%rd36, %rd46, %rd2;
	ld.local.u8 	%rs155, [%rd36];
	ld.local.u8 	%rs156, [%rd46];
	and.b16  	%rs157, %rs156, %rs155;
	add.s16 	%rs179, %rs157, %rs179;
	add.s64 	%rd46, %rd46, 1;
	add.s64 	%rd45, %rd45, -1;
	setp.ne.s64 	%p9, %rd45, 0;
	@%p9 bra 	$L__BB0_12;
$L__BB0_13:
	cvt.u32.u64 	%r4, %rd2;
	mov.u32 	%r5, _ZZ3akfmPhE3akf;
	add.s32 	%r6, %r5, %r4;
	st.shared.u8 	[%r6], %rs179;
	bar.sync 	0;
	setp.ne.s32 	%p10, %r4, 0;
	@%p10 bra 	$L__BB0_15;
	mul.lo.s32 	%r7, %r1, 13;
	cvt.u64.u32 	%rd37, %r7;
	ld.shared.u8 	%rs158, [_ZZ3akfmPhE3akf];
	cvta.to.global.u64 	%rd38, %rd23;
	add.s64 	%rd39, %rd38, %rd37;
	st.global.u8 	[%rd39], %rs158;
	ld.shared.u8 	%rs159, [_ZZ3akfmPhE3akf+1];
	st.global.u8 	[%rd39+1], %rs159;
	ld.shared.u8 	%rs160, [_ZZ3akfmPhE3akf+2];
	st.global.u8 	[%rd39+2], %rs160;
	ld.shared.u8 	%rs161, [_ZZ3akfmPhE3akf+3];
	st.global.u8 	[%rd39+3], %rs161;
	ld.shared.u8 	%rs162, [_ZZ3akfmPhE3akf+4];
	st.global.u8 	[%rd39+4], %rs162;
	ld.shared.u8 	%rs163, [_ZZ3akfmPhE3akf+5];
	st.global.u8 	[%rd39+5], %rs163;
	ld.shared.u8 	%rs164, [_ZZ3akfmPhE3akf+6];
	st.global.u8 	[%rd39+6], %rs164;
	ld.shared.u8 	%rs165, [_ZZ3akfmPhE3akf+7];
	st.global.u8 	[%rd39+7], %rs165;
	ld.shared.u8 	%rs166, [_ZZ3akfmPhE3akf+8];
	st.global.u8 	[%rd39+8], %rs166;
	ld.shared.u8 	%rs167, [_ZZ3akfmPhE3akf+9];
	st.global.u8 	[%rd39+9], %rs167;
	ld.shared.u8 	%rs168, [_ZZ3akfmPhE3akf+10];
	st.global.u8 	[%rd39+10], %rs168;
	ld.shared.u8 	%rs169, [_ZZ3akfmPhE3akf+11];
	st.global.u8 	[%rd39+11], %rs169;
	ld.shared.u8 	%rs170, [_ZZ3akfmPhE3akf+12];
	st.global.u8 	[%rd39+12], %rs170;
$L__BB0_15:
	ret;

}


// ===== COMPILED SASS (sm_100) =====

	.target	sm_100

	.elftype	@"ET_EXEC"


//--------------------- .note.nv.tkinfo           --------------------------
	.section	.note.nv.tkinfo,"",@"SHT_NOTE"
	.sectionflags	@"SHF_NOTE_NV_TKINFO"
	.tkinfo
        /*0018*/ 	.word	0x00000002
        /*0030*/ 	.string	""
        /*0030*/ 	.string	"ptxas"
        /*0030*/ 	.string	"Cuda compilation tools, release 13.0, V13.0.88"
        /*0030*/ 	.string	"Build cuda_13.0.r13.0/compiler.36424714_0"
        /*0030*/ 	.string	"-arch sm_100 -m 64 "



//--------------------- .note.nv.cuinfo           --------------------------
	.section	.note.nv.cuinfo,"",@"SHT_NOTE"
	.sectionflags	@"SHF_NOTE_NV_CUINFO"
        /*0018*/ 	.short	0x0002
        /*001a*/ 	.short	0x0064
        /*001c*/ 	.short	0x0082
	.zero		2


//--------------------- .nv.info                  --------------------------
	.section	.nv.info,"",@"SHT_CUDA_INFO"
	.align	4


	//----- nvinfo : EIATTR_REGCOUNT
	.align		4
        /*0000*/ 	.byte	0x04, 0x2f
        /*0002*/ 	.short	(.L_1 - .L_0)
	.align		4
.L_0:
        /*0004*/ 	.word	index@(_Z3akfmPh)
        /*0008*/ 	.word	0x00000020


	//----- nvinfo : EIATTR_FRAME_SIZE
	.align		4
.L_1:
        /*000c*/ 	.byte	0x04, 0x11
        /*000e*/ 	.short	(.L_3 - .L_2)
	.align		4
.L_2:
        /*0010*/ 	.word	index@(_Z3akfmPh)
        /*0014*/ 	.word	0x00000010


	//----- nvinfo : EIATTR_MIN_STACK_SIZE
	.align		4
.L_3:
        /*0018*/ 	.byte	0x04, 0x12
        /*001a*/ 	.short	(.L_5 - .L_4)
	.align		4
.L_4:
        /*001c*/ 	.word	index@(_Z3akfmPh)
        /*0020*/ 	.word	0x00000010
.L_5:


//--------------------- .nv.compat                --------------------------
	.section	.nv.compat,"",@"SHT_CUDA_COMPAT_INFO"
	.align	4
        /*0000*/ 	.byte	0x02, 0x09, 0x00, 0x00, 0x02, 0x02, 0x01, 0x00, 0x02, 0x05, 0x05, 0x00, 0x03, 0x07, 0x01, 0x01
        /*0010*/ 	.byte	0x02, 0x03, 0x00, 0x00, 0x02, 0x06, 0x01, 0x00, 0x04, 0x0b, 0x08, 0x00, 0x09, 0x00, 0x00, 0x00
        /*0020*/ 	.byte	0x00, 0x00, 0x00, 0x00


//--------------------- .nv.info._Z3akfmPh        --------------------------
	.section	.nv.info._Z3akfmPh,"",@"SHT_CUDA_INFO"
	.sectionflags	@""
	.align	4


	//----- nvinfo : EIATTR_CUDA_API_VERSION
	.align		4
        /*0000*/ 	.byte	0x04, 0x37
        /*0002*/ 	.short	(.L_7 - .L_6)
.L_6:
        /*0004*/ 	.word	0x00000082


	//----- nvinfo : EIATTR_KPARAM_INFO
	.align		4
.L_7:
        /*0008*/ 	.byte	0x04, 0x17
        /*000a*/ 	.short	(.L_9 - .L_8)
.L_8:
        /*000c*/ 	.word	0x00000000
        /*0010*/ 	.short	0x0001
        /*0012*/ 	.short	0x0008
        /*0014*/ 	.byte	0x00, 0xf5, 0x21, 0x00


	//----- nvinfo : EIATTR_KPARAM_INFO
	.align		4
.L_9:
        /*0018*/ 	.byte	0x04, 0x17
        /*001a*/ 	.short	(.L_11 - .L_10)
.L_10:
        /*001c*/ 	.word	0x00000000
        /*0020*/ 	.short	0x0000
        /*0022*/ 	.short	0x0000
        /*0024*/ 	.byte	0x00, 0xf0, 0x21, 0x00


	//----- nvinfo : EIATTR_SPARSE_MMA_MASK
	.align		4
.L_11:
        /*0028*/ 	.byte	0x03, 0x50
        /*002a*/ 	.short	0x0000


	//----- nvinfo : EIATTR_MAXREG_COUNT
	.align		4
        /*002c*/ 	.byte	0x03, 0x1b
        /*002e*/ 	.short	0x00ff


	//----- nvinfo : EIATTR_NUM_BARRIERS
	.align		4
        /*0030*/ 	.byte	0x02, 0x4c
        /*0032*/ 	.byte	0x01
	.zero		1


	//----- nvinfo : EIATTR_MERCURY_ISA_VERSION
	.align		4
        /*0034*/ 	.byte	0x03, 0x5f
        /*0036*/ 	.short	0x0101


	//----- nvinfo : EIATTR_VRC_CTA_INIT_COUNT
	.align		4
        /*0038*/ 	.byte	0x02, 0x4a
	.zero		1
	.zero		1


	//----- nvinfo : EIATTR_EXIT_INSTR_OFFSETS
	.align		4
        /*003c*/ 	.byte	0x04, 0x1c
        /*003e*/ 	.short	(.L_13 - .L_12)


	//   ....[0]....
.L_12:
        /*0040*/ 	.word	0x00000d80


	//   ....[1]....
        /*0044*/ 	.word	0x00000fa0


	//----- nvinfo : EIATTR_CRS_STACK_SIZE
	.align		4
.L_13:
        /*0048*/ 	.byte	0x04, 0x1e
        /*004a*/ 	.short	(.L_15 - .L_14)
.L_14:
        /*004c*/ 	.word	0x00000000


	//----- nvinfo : EIATTR_CBANK_PARAM_SIZE
	.align		4
.L_15:
        /*0050*/ 	.byte	0x03, 0x19
        /*0052*/ 	.short	0x0010


	//----- nvinfo : EIATTR_PARAM_CBANK
	.align		4
        /*0054*/ 	.byte	0x04, 0x0a
        /*0056*/ 	.short	(.L_17 - .L_16)
	.align		4
.L_16:
        /*0058*/ 	.word	index@(.nv.constant0._Z3akfmPh)
        /*005c*/ 	.short	0x0380
        /*005e*/ 	.short	0x0010


	//----- nvinfo : EIATTR_SW_WAR
	.align		4
.L_17:
        /*0060*/ 	.byte	0x04, 0x36
        /*0062*/ 	.short	(.L_19 - .L_18)
.L_18:
        /*0064*/ 	.word	0x00000008
.L_19:


//--------------------- .nv.callgraph             --------------------------
	.section	.nv.callgraph,"",@"SHT_CUDA_CALLGRAPH"
	.align	4
	.sectionentsize	8
	.align		4
        /*0000*/ 	.word	0x00000000
	.align		4
        /*0004*/ 	.word	0xffffffff
	.align		4
        /*0008*/ 	.word	0x00000000
	.align		4
        /*000c*/ 	.word	0xfffffffe
	.align		4
        /*0010*/ 	.word	0x00000000
	.align		4
        /*0014*/ 	.word	0xfffffffd
	.align		4
        /*0018*/ 	.word	0x00000000
	.align		4
        /*001c*/ 	.word	0xfffffffc


//--------------------- .text._Z3akfmPh           --------------------------
	.section	.text._Z3akfmPh,"ax",@progbits
	.align	128
        .global         _Z3akfmPh
        .type           _Z3akfmPh,@function
        .size           _Z3akfmPh,(.L_x_9 - _Z3akfmPh)
        .other          _Z3akfmPh,@"STO_CUDA_ENTRY STV_DEFAULT"
_Z3akfmPh:
.text._Z3akfmPh:
[----:B------:R-:W0:Y:S08]  /*0000*/  LDC R1, c[0x0][0x37c] ;  /* 0x0000df00ff017b82 */ /* 0x000e300000000800 */
[----:B------:R-:W1:Y:S01]  /*0010*/  S2UR UR8, SR_CTAID.X ;  /* 0x00000000000879c3 */ /* 0x000e620000002500 */
[----:B------:R-:W2:Y:S01]  /*0020*/  S2R R0, SR_TID.X ;  /* 0x0000000000007919 */ /* 0x000ea20000002100 */
[----:B0-----:R-:W-:Y:S01]  /*0030*/  VIADD R1, R1, 0xfffffff0 ;  /* 0xfffffff001017836 */ /* 0x001fe20000000000 */
[----:B------:R-:W-:Y:S05]  /*0040*/  BSSY.RECONVERGENT B0, `(.L_x_0) ;  /* 0x00000cd000007945 */ /* 0x000fea0003800200 */
[----:B------:R-:W1:Y:S02]  /*0050*/  LDC R2, c[0x0][0x380] ;  /* 0x0000e000ff027b82 */ /* 0x000e640000000800 */
[----:B-1----:R-:W-:Y:S01]  /*0060*/  VIADD R2, R2, UR8 ;  /* 0x0000000802027c36 */ /* 0x002fe20008000000 */
[----:B--2---:R-:W-:-:S04]  /*0070*/  ISETP.NE.AND P0, PT, R0, 0xd, PT ;  /* 0x0000000d0000780c */ /* 0x004fc80003f05270 */
[C---:B------:R-:W-:Y:S02]  /*0080*/  LOP3.LUT R12, R2.reuse, 0xffff, RZ, 0xc0, !PT ;  /* 0x0000ffff020c7812 */ /* 0x040fe400078ec0ff */
[C---:B------:R-:W-:Y:S02]  /*0090*/  LOP3.LUT R10, R2.reuse, 0x80, RZ, 0xc0, !PT ;  /* 0x00000080020a7812 */ /* 0x040fe400078ec0ff */
[----:B------:R-:W-:Y:S02]  /*00a0*/  SHF.R.U32.HI R4, RZ, 0x1, R12 ;  /* 0x00000001ff047819 */ /* 0x000fe4000001160c */
[----:B------:R-:W-:Y:S02]  /*00b0*/  SHF.R.U32.HI R10, RZ, 0x7, R10 ;  /* 0x00000007ff0a7819 */ /* 0x000fe4000001160a */
[----:B------:R-:W-:Y:S02]  /*00c0*/  LOP3.LUT R2, R2, 0x1, RZ, 0xc0, !PT ;  /* 0x0000000102027812 */ /* 0x000fe400078ec0ff */
[----:B------:R-:W-:Y:S01]  /*00d0*/  LOP3.LUT R4, R4, 0x1, RZ, 0xc0, !PT ;  /* 0x0000000104047812 */ /* 0x000fe200078ec0ff */
[----:B------:R0:W-:Y:S01]  /*00e0*/  STL.U8 [R1+0x5], R10 ;  /* 0x0000050a01007387 */ /* 0x0001e20000100000 */
[----:B------:R-:W-:-:S02]  /*00f0*/  SHF.R.U32.HI R3, RZ, 0x2, R12 ;  /* 0x00000002ff037819 */ /* 0x000fc4000001160c */
[--C-:B------:R-:W-:Y:S01]  /*0100*/  SHF.R.U32.HI R5, RZ, 0x3, R12.reuse ;  /* 0x00000003ff057819 */ /* 0x100fe2000001160c */
[----:B------:R1:W-:Y:S01]  /*0110*/  STL.U8 [R1+0xc], R2 ;  /* 0x00000c0201007387 */ /* 0x0003e20000100000 */
[--C-:B------:R-:W-:Y:S02]  /*0120*/  SHF.R.U32.HI R9, RZ, 0x5, R12.reuse ;  /* 0x00000005ff097819 */ /* 0x100fe4000001160c */
[--C-:B------:R-:W-:Y:S01]  /*0130*/  SHF.R.U32.HI R7, RZ, 0x4, R12.reuse ;  /* 0x00000004ff077819 */ /* 0x100fe2000001160c */
[----:B------:R2:W-:Y:S01]  /*0140*/  STL.U8 [R1+0xb], R4 ;  /* 0x00000b0401007387 */ /* 0x0005e20000100000 */
[----:B------:R-:W-:Y:S02]  /*0150*/  SHF.R.U32.HI R11, RZ, 0x6, R12 ;  /* 0x00000006ff0b7819 */ /* 0x000fe4000001160c */
[----:B------:R-:W-:Y:S02]  /*0160*/  LOP3.LUT R6, R3, 0x1, RZ, 0xc0, !PT ;  /* 0x0000000103067812 */ /* 0x000fe400078ec0ff */
[----:B------:R-:W-:-:S02]  /*0170*/  LOP3.LUT R8, R5, 0x1, RZ, 0xc0, !PT ;  /* 0x0000000105087812 */ /* 0x000fc400078ec0ff */
[----:B0-----:R-:W-:Y:S01]  /*0180*/  LOP3.LUT R10, R9, 0x1, RZ, 0xc0, !PT ;  /* 0x00000001090a7812 */ /* 0x001fe200078ec0ff */
[----:B------:R0:W-:Y:S01]  /*0190*/  STL.U8 [R1+0xa], R6 ;  /* 0x00000a0601007387 */ /* 0x0001e20000100000 */
[----:B-1----:R-:W-:Y:S02]  /*01a0*/  LOP3.LUT R2, R7, 0x1, RZ, 0xc0, !PT ;  /* 0x0000000107027812 */ /* 0x002fe400078ec0ff */
[----:B--2---:R-:W-:Y:S01]  /*01b0*/  LOP3.LUT R4, R11, 0x1, RZ, 0xc0, !PT ;  /* 0x000000010b047812 */ /* 0x004fe200078ec0ff */
[----:B------:R1:W-:Y:S01]  /*01c0*/  STL.U8 [R1+0x9], R8 ;  /* 0x0000090801007387 */ /* 0x0003e20000100000 */
[--C-:B------:R-:W-:Y:S02]  /*01d0*/  SHF.R.U32.HI R3, RZ, 0x8, R12.reuse ;  /* 0x00000008ff037819 */ /* 0x100fe4000001160c */
[--C-:B------:R-:W-:Y:S01]  /*01e0*/  SHF.R.U32.HI R5, RZ, 0x9, R12.reuse ;  /* 0x00000009ff057819 */ /* 0x100fe2000001160c */
[----:B------:R2:W-:Y:S01]  /*01f0*/  STL.U8 [R1+0x7], R10 ;  /* 0x0000070a01007387 */ /* 0x0005e20000100000 */
[----:B------:R-:W-:-:S02]  /*0200*/  SHF.R.U32.HI R7, RZ, 0xa, R12 ;  /* 0x0000000aff077819 */ /* 0x000fc4000001160c */
[--C-:B------:R-:W-:Y:S01]  /*0210*/  SHF.R.U32.HI R9, RZ, 0xb, R12.reuse ;  /* 0x0000000bff097819 */ /* 0x100fe2000001160c */
[----:B------:R-:W-:Y:S01]  /*0220*/  STL.U8 [R1+0x6], R4 ;  /* 0x0000060401007387 */ /* 0x000fe20000100000 */
[----:B------:R-:W-:Y:S02]  /*0230*/  SHF.R.U32.HI R11, RZ, 0xc, R12 ;  /* 0x0000000cff0b7819 */ /* 0x000fe4000001160c */
[----:B------:R-:W-:Y:S01]  /*0240*/  LOP3.LUT R12, R3, 0x1, RZ, 0xc0, !PT ;  /* 0x00000001030c7812 */ /* 0x000fe200078ec0ff */
[----:B------:R3:W-:Y:S01]  /*0250*/  STL.U8 [R1+0x8], R2 ;  /* 0x0000080201007387 */ /* 0x0007e20000100000 */
[----:B0-----:R-:W-:Y:S02]  /*0260*/  LOP3.LUT R6, R5, 0x1, RZ, 0xc0, !PT ;  /* 0x0000000105067812 */ /* 0x001fe400078ec0ff */
[----:B-1----:R-:W-:Y:S01]  /*0270*/  LOP3.LUT R8, R7, 0x1, RZ, 0xc0, !PT ;  /* 0x0000000107087812 */ /* 0x002fe200078ec0ff */
[----:B------:R0:W-:Y:S01]  /*0280*/  STL.U8 [R1+0x4], R12 ;  /* 0x0000040c01007387 */ /* 0x0001e20000100000 */
[----:B------:R-:W-:-:S02]  /*0290*/  LOP3.LUT R14, R9, 0x1, RZ, 0xc0, !PT ;  /* 0x00000001090e7812 */ /* 0x000fc400078ec0ff */
[----:B--2---:R-:W-:Y:S01]  /*02a0*/  LOP3.LUT R10, R11, 0x1, RZ, 0xc0, !PT ;  /* 0x000000010b0a7812 */ /* 0x004fe200078ec0ff */
[----:B------:R0:W-:Y:S01]  /*02b0*/  STL.U8 [R1+0x3], R6 ;  /* 0x0000030601007387 */ /* 0x0001e20000100000 */
[----:B------:R-:W-:Y:S02]  /*02c0*/  PRMT R3, RZ, 0x7610, R3 ;  /* 0x00007610ff037816 */ /* 0x000fe40000000003 */
[----:B---3--:R-:W-:Y:S01]  /*02d0*/  IADD3 R2, P1, PT, -R0, 0xd, RZ ;  /* 0x0000000d00027810 */ /* 0x008fe20007f3e1ff */
[----:B------:R0:W-:Y:S04]  /*02e0*/  STL.U8 [R1+0x2], R8 ;  /* 0x0000020801007387 */ /* 0x0001e80000100000 */
[----:B------:R0:W-:Y:S01]  /*02f0*/  STL.U8 [R1+0x1], R14 ;  /* 0x0000010e01007387 */ /* 0x0001e20000100000 */
[----:B------:R-:W-:-:S03]  /*0300*/  IMAD.X R5, RZ, RZ, -0x1, P1 ;  /* 0xffffffffff057424 */ /* 0x000fc600008e06ff */
[----:B------:R0:W-:Y:S01]  /*0310*/  STL.U8 [R1], R10 ;  /* 0x0000000a01007387 */ /* 0x0001e20000100000 */
[----:B------:R-:W-:Y:S05]  /*0320*/  @!P0 BRA `(.L_x_1) ;  /* 0x0000000800788947 */ /* 0x000fea0003800000 */
[----:B------:R-:W-:Y:S01]  /*0330*/  ISETP.GE.U32.AND P1, PT, R0, 0xd, PT ;  /* 0x0000000d0000780c */ /* 0x000fe20003f26070 */
[----:B------:R-:W-:Y:S01]  /*0340*/  BSSY.RECONVERGENT B1, `(.L_x_2) ;  /* 0x000004c000017945 */ /* 0x000fe20003800200 */
[----:B------:R-:W-:Y:S01]  /*0350*/  LOP3.LUT R23, R2, 0xf, RZ, 0xc0, !PT ;  /* 0x0000000f02177812 */ /* 0x000fe200078ec0ff */
[----:B------:R-:W-:Y:S01]  /*0360*/  IMAD.MOV.U32 R4, RZ, RZ, RZ ;  /* 0x000000ffff047224 */ /* 0x000fe200078e00ff */
[----:B------:R-:W-:Y:S02]  /*0370*/  PRMT R3, RZ, 0x7610, R3 ;  /* 0x00007610ff037816 */ /* 0x000fe40000000003 */
[----:B------:R-:W-:-:S04]  /*0380*/  ISETP.NE.U32.AND P0, PT, R23, RZ, PT ;  /* 0x000000ff1700720c */ /* 0x000fc80003f05070 */
[----:B------:R-:W-:-:S03]  /*0390*/  ISETP.NE.AND.EX P0, PT, RZ, RZ, PT, P0 ;  /* 0x000000ffff00720c */ /* 0x000fc60003f05300 */
[----:B------:R-:W-:Y:S10]  /*03a0*/  @!P1 BRA `(.L_x_3) ;  /* 0x0000000400149947 */ /* 0x000ff40003800000 */
[----:B------:R-:W-:Y:S01]  /*03b0*/  LOP3.LUT R4, R2, 0xfffffff0, RZ, 0xc0, !PT ;  /* 0xfffffff002047812 */ /* 0x000fe200078ec0ff */
[----:B0-----:R-:W-:Y:S01]  /*03c0*/  IMAD.MOV.U32 R8, RZ, RZ, R5 ;  /* 0x000000ffff087224 */ /* 0x001fe200078e0005 */
[----:B------:R-:W-:Y:S01]  /*03d0*/  PRMT R3, RZ, 0x7610, R3 ;  /* 0x00007610ff037816 */ /* 0x000fe20000000003 */
[----:B------:R-:W-:Y:S02]  /*03e0*/  VIADD R7, R1, 0x7 ;  /* 0x0000000701077836 */ /* 0x000fe40000000000 */
[----:B------:R-:W-:-:S07]  /*03f0*/  IMAD.MOV.U32 R10, RZ, RZ, R4 ;  /* 0x000000ffff0a7224 */ /* 0x000fce00078e0004 */
.L_x_4:
[----:B------:R-:W-:Y:S01]  /*0400*/  IMAD.IADD R6, R0, 0x1, R7 ;  /* 0x0000000100067824 */ /* 0x000fe200078e0207 */
[----:B------:R-:W2:Y:S04]  /*0410*/  LDL.U8 R16, [R7+-0x7] ;  /* 0xfffff90007107983 */ /* 0x000ea80000100000 */
[----:B------:R-:W3:Y:S04]  /*0420*/  LDL.U8 R18, [R7+-0x6] ;  /* 0xfffffa0007127983 */ /* 0x000ee80000100000 */
[----:B------:R-:W2:Y:S04]  /*0430*/  LDL.U8 R11, [R6+-0x7] ;  /* 0xfffff900060b7983 */ /* 0x000ea80000100000 */
[----:B------:R-:W3:Y:S04]  /*0440*/  LDL.U8 R17, [R6+-0x6] ;  /* 0xfffffa0006117983 */ /* 0x000ee80000100000 */
[----:B------:R-:W4:Y:S04]  /*0450*/  LDL.U8 R24, [R7+-0x5] ;  /* 0xfffffb0007187983 */ /* 0x000f280000100000 */
[----:B------:R-:W5:Y:S04]  /*0460*/  LDL.U8 R26, [R7+-0x4] ;  /* 0xfffffc00071a7983 */ /* 0x000f680000100000 */
[----:B------:R-:W4:Y:S04]  /*0470*/  LDL.U8 R19, [R6+-0x5] ;  /* 0xfffffb0006137983 */ /* 0x000f280000100000 */
[----:B------:R-:W5:Y:S04]  /*0480*/  LDL.U8 R21, [R6+-0x4] ;  /* 0xfffffc0006157983 */ /* 0x000f680000100000 */
[----:B------:R-:W5:Y:S04]  /*0490*/  LDL.U8 R13, [R7+-0x3] ;  /* 0xfffffd00070d7983 */ /* 0x000f680000100000 */
[----:B------:R-:W5:Y:S04]  /*04a0*/  LDL.U8 R15, [R7+-0x2] ;  /* 0xfffffe00070f7983 */ /* 0x000f680000100000 */
[----:B------:R-:W5:Y:S04]  /*04b0*/  LDL.U8 R20, [R6+-0x3] ;  /* 0xfffffd0006147983 */ /* 0x000f680000100000 */
[----:B------:R-:W5:Y:S04]  /*04c0*/  LDL.U8 R22, [R6+-0x2] ;  /* 0xfffffe0006167983 */ /* 0x000f680000100000 */
[----:B------:R-:W5:Y:S04]  /*04d0*/  LDL.U8 R5, [R7+-0x1] ;  /* 0xffffff0007057983 */ /* 0x000f680000100000 */
[----:B------:R-:W5:Y:S04]  /*04e0*/  LDL.U8 R14, [R7] ;  /* 0x00000000070e7983 */ /* 0x000f680000100000 */
[----:B------:R-:W5:Y:S04]  /*04f0*/  LDL.U8 R12, [R6+-0x1] ;  /* 0xffffff00060c7983 */ /* 0x000f680000100000 */
[----:B------:R-:W5:Y:S01]  /*0500*/  LDL.U8 R9, [R6] ;  /* 0x0000000006097983 */ /* 0x000f620000100000 */
[----:B--2---:R-:W-:-:S03]  /*0510*/  LOP3.LUT R16, R16, R11, RZ, 0xc0, !PT ;  /* 0x0000000b10107212 */ /* 0x004fc600078ec0ff */
[----:B------:R-:W2:Y:S01]  /*0520*/  LDL.U8 R11, [R6+0x2] ;  /* 0x00000200060b7983 */ /* 0x000ea20000100000 */
[----:B---3--:R-:W-:-:S03]  /*0530*/  LOP3.LUT R17, R18, R17, RZ, 0xc0, !PT ;  /* 0x0000001112117212 */ /* 0x008fc600078ec0ff */
[----:B------:R-:W3:Y:S01]  /*0540*/  LDL.U8 R18, [R7+0x1] ;  /* 0x0000010007127983 */ /* 0x000ee20000100000 */
[----:B------:R-:W-:-:S03]  /*0550*/  IADD3 R16, PT, PT, R17, R16, R3 ;  /* 0x0000001011107210 */ /* 0x000fc60007ffe003 */
[----:B------:R-:W3:Y:S01]  /*0560*/  LDL.U8 R3, [R6+0x1] ;  /* 0x0000010006037983 */ /* 0x000ee20000100000 */
[----:B----4-:R-:W-:Y:S02]  /*0570*/  LOP3.LUT R19, R24, R19, RZ, 0xc0, !PT ;  /* 0x0000001318137212 */ /* 0x010fe400078ec0ff */
[----:B-----5:R-:W-:Y:S02]  /*0580*/  LOP3.LUT R21, R26, R21, RZ, 0xc0, !PT ;  /* 0x000000151a157212 */ /* 0x020fe400078ec0ff */
[----:B------:R-:W4:Y:S02]  /*0590*/  LDL.U8 R26, [R7+0x5] ;  /* 0x00000500071a7983 */ /* 0x000f240000100000 */
[----:B------:R-:W-:Y:S02]  /*05a0*/  IADD3 R19, PT, PT, R21, R19, R16 ;  /* 0x0000001315137210 */ /* 0x000fe40007ffe010 */
[----:B------:R-:W2:Y:S04]  /*05b0*/  LDL.U8 R16, [R7+0x2] ;  /* 0x0000020007107983 */ /* 0x000ea80000100000 */
[----:B------:R-:W5:Y:S01]  /*05c0*/  LDL.U8 R21, [R6+0x6] ;  /* 0x0000060006157983 */ /* 0x000f620000100000 */
[----:B------:R-:W-:-:S03]  /*05d0*/  LOP3.LUT R24, R13, R20, RZ, 0xc0, !PT ;  /* 0x000000140d187212 */ /* 0x000fc600078ec0ff */
[----:B------:R-:W4:Y:S01]  /*05e0*/  LDL.U8 R13, [R7+0x3] ;  /* 0x00000300070d7983 */ /* 0x000f220000100000 */
[----:B------:R-:W-:-:S03]  /*05f0*/  LOP3.LUT R17, R15, R22, RZ, 0xc0, !PT ;  /* 0x000000160f117212 */ /* 0x000fc600078ec0ff */
[----:B------:R-:W5:Y:S04]  /*0600*/  LDL.U8 R15, [R7+0x4] ;  /* 0x00000400070f7983 */ /* 0x000f680000100000 */
[----:B------:R-:W4:Y:S01]  /*0610*/  LDL.U8 R20, [R6+0x3] ;  /* 0x0000030006147983 */ /* 0x000f220000100000 */
[----:B------:R-:W-:-:S03]  /*0620*/  IADD3 R19, PT, PT, R17, R24, R19 ;  /* 0x0000001811137210 */ /* 0x000fc60007ffe013 */
[----:B------:R-:W5:Y:S04]  /*0630*/  LDL.U8 R22, [R6+0x4] ;  /* 0x0000040006167983 */ /* 0x000f680000100000 */
[----:B------:R-:W5:Y:S01]  /*0640*/  LDL.U8 R24, [R7+0x6] ;  /* 0x0000060007187983 */ /* 0x000f620000100000 */
[----:B------:R-:W-:-:S03]  /*0650*/  LOP3.LUT R28, R5, R12, RZ, 0xc0, !PT ;  /* 0x0000000c051c7212 */ /* 0x000fc600078ec0ff */
[----:B------:R-:W5:Y:S01]  /*0660*/  LDL.U8 R17, [R6+0x5] ;  /* 0x0000050006117983 */ /* 0x000f620000100000 */
[----:B------:R-:W-:-:S03]  /*0670*/  LOP3.LUT R25, R14, R9, RZ, 0xc0, !PT ;  /* 0x000000090e197212 */ /* 0x000fc600078ec0ff */
[----:B------:R-:W5:Y:S04]  /*0680*/  LDL.U8 R5, [R6+0x7] ;  /* 0x0000070006057983 */ /* 0x000f680000100000 */
[----:B------:R-:W5:Y:S04]  /*0690*/  LDL.U8 R9, [R6+0x8] ;  /* 0x0000080006097983 */ /* 0x000f680000100000 */
[----:B------:R-:W5:Y:S04]  /*06a0*/  LDL.U8 R14, [R7+0x7] ;  /* 0x00000700070e7983 */ /* 0x000f680000100000 */
[----:B------:R0:W5:Y:S01]  /*06b0*/  LDL.U8 R12, [R7+0x8] ;  /* 0x00000800070c7983 */ /* 0x0001620000100000 */
[----:B------:R-:W-:-:S02]  /*06c0*/  IADD3 R10, P1, PT, R10, -0x10, RZ ;  /* 0xfffffff00a0a7810 */ /* 0x000fc40007f3e0ff */
[----:B------:R-:W-:Y:S02]  /*06d0*/  IADD3 R19, PT, PT, R25, R28, R19 ;  /* 0x0000001c19137210 */ /* 0x000fe40007ffe013 */
[----:B------:R-:W-:Y:S02]  /*06e0*/  IADD3.X R8, PT, PT, R8, -0x1, RZ, P1, !PT ;  /* 0xffffffff08087810 */ /* 0x000fe40000ffe4ff */
[----:B------:R-:W-:-:S04]  /*06f0*/  ISETP.NE.U32.AND P1, PT, R10, RZ, PT ;  /* 0x000000ff0a00720c */ /* 0x000fc80003f25070 */
[----:B------:R-:W-:Y:S01]  /*0700*/  ISETP.NE.AND.EX P1, PT, R8, RZ, PT, P1 ;  /* 0x000000ff0800720c */ /* 0x000fe20003f25310 */
[----:B0-----:R-:W-:Y:S01]  /*0710*/  VIADD R7, R7, 0x10 ;  /* 0x0000001007077836 */ /* 0x001fe20000000000 */
[----:B---3--:R-:W-:Y:S02]  /*0720*/  LOP3.LUT R18, R18, R3, RZ, 0xc0, !PT ;  /* 0x0000000312127212 */ /* 0x008fe400078ec0ff */
[----:B--2---:R-:W-:-:S04]  /*0730*/  LOP3.LUT R11, R16, R11, RZ, 0xc0, !PT ;  /* 0x0000000b100b7212 */ /* 0x004fc800078ec0ff */
[----:B------:R-:W-:Y:S02]  /*0740*/  IADD3 R11, PT, PT, R11, R18, R19 ;  /* 0x000000120b0b7210 */ /* 0x000fe40007ffe013 */
[----:B----4-:R-:W-:Y:S02]  /*0750*/  LOP3.LUT R20, R13, R20, RZ, 0xc0, !PT ;  /* 0x000000140d147212 */ /* 0x010fe400078ec0ff */
[----:B-----5:R-:W-:-:S04]  /*0760*/  LOP3.LUT R15, R15, R22, RZ, 0xc0, !PT ;  /* 0x000000160f0f7212 */ /* 0x020fc800078ec0ff */
[----:B------:R-:W-:Y:S02]  /*0770*/  IADD3 R11, PT, PT, R15, R20, R11 ;  /* 0x000000140f0b7210 */ /* 0x000fe40007ffe00b */
[----:B------:R-:W-:Y:S02]  /*0780*/  LOP3.LUT R21, R24, R21, RZ, 0xc0, !PT ;  /* 0x0000001518157212 */ /* 0x000fe400078ec0ff */
[----:B------:R-:W-:-:S04]  /*0790*/  LOP3.LUT R26, R26, R17, RZ, 0xc0, !PT ;  /* 0x000000111a1a7212 */ /* 0x000fc800078ec0ff */
[----:B------:R-:W-:Y:S02]  /*07a0*/  IADD3 R11, PT, PT, R21, R26, R11 ;  /* 0x0000001a150b7210 */ /* 0x000fe40007ffe00b */
[----:B------:R-:W-:Y:S02]  /*07b0*/  LOP3.LUT R14, R14, R5, RZ, 0xc0, !PT ;  /* 0x000000050e0e7212 */ /* 0x000fe400078ec0ff */
[----:B------:R-:W-:-:S04]  /*07c0*/  LOP3.LUT R9, R12, R9, RZ, 0xc0, !PT ;  /* 0x000000090c097212 */ /* 0x000fc800078ec0ff */
[----:B------:R-:W-:-:S04]  /*07d0*/  IADD3 R9, PT, PT, R9, R14, R11 ;  /* 0x0000000e09097210 */ /* 0x000fc80007ffe00b */
[----:B------:R-:W-:Y:S01]  /*07e0*/  PRMT R3, R9, 0x7610, R3 ;  /* 0x0000761009037816 */ /* 0x000fe20000000003 */
[----:B------:R-:W-:Y:S06]  /*07f0*/  @P1 BRA `(.L_x_4) ;  /* 0xfffffffc00001947 */ /* 0x000fec000383ffff */
.L_x_3:
[----:B------:R-:W-:Y:S05]  /*0800*/  BSYNC.RECONVERGENT B1 ;  /* 0x0000000000017941 */ /* 0x000fea0003800200 */
.L_x_2:
[----:B------:R-:W-:Y:S05]  /*0810*/  @!P0 BRA `(.L_x_1) ;  /* 0x00000004003c8947 */ /* 0x000fea0003800000 */
[----:B------:R-:W-:Y:S01]  /*0820*/  ISETP.GE.U32.AND P0, PT, R23, 0x8, PT ;  /* 0x000000081700780c */ /* 0x000fe20003f06070 */
[----:B------:R-:W-:Y:S01]  /*0830*/  BSSY.RECONVERGENT B1, `(.L_x_5) ;  /* 0x0000026000017945 */ /* 0x000fe20003800200 */
[----:B------:R-:W-:Y:S02]  /*0840*/  LOP3.LUT R21, R2, 0x7, RZ, 0xc0, !PT ;  /* 0x0000000702157812 */ /* 0x000fe400078ec0ff */
[----:B------:R-:W-:Y:S02]  /*0850*/  ISETP.GE.U32.AND.EX P0, PT, RZ, RZ, PT, P0 ;  /* 0x000000ffff00720c */ /* 0x000fe40003f06100 */
[----:B------:R-:W-:-:S04]  /*0860*/  ISETP.NE.U32.AND P1, PT, R21, RZ, PT ;  /* 0x000000ff1500720c */ /* 0x000fc80003f25070 */
[----:B------:R-:W-:-:S07]  /*0870*/  ISETP.NE.AND.EX P1, PT, RZ, RZ, PT, P1 ;  /* 0x000000ffff00720c */ /* 0x000fce0003f25310 */
[----:B------:R-:W-:Y:S06]  /*0880*/  @!P0 BRA `(.L_x_6) ;  /* 0x0000000000808947 */ /* 0x000fec0003800000 */
[C---:B------:R-:W-:Y:S01]  /*0890*/  IADD3 R23, PT, PT, R1.reuse, R4, R0 ;  /* 0x0000000401177210 */ /* 0x040fe20007ffe000 */
[----:B------:R-:W-:-:S04]  /*08a0*/  IMAD.IADD R22, R1, 0x1, R4 ;  /* 0x0000000101167824 */ /* 0x000fc800078e0204 */
[----:B------:R-:W2:Y:S04]  /*08b0*/  LDL.U8 R11, [R23] ;  /* 0x00000000170b7983 */ /* 0x000ea80000100000 */
[----:B0-----:R-:W2:Y:S04]  /*08c0*/  LDL.U8 R12, [R22] ;  /* 0x00000000160c7983 */ /* 0x001ea80000100000 */
[----:B------:R-:W3:Y:S04]  /*08d0*/  LDL.U8 R13, [R23+0x1] ;  /* 0x00000100170d7983 */ /* 0x000ee80000100000 */
[----:B------:R-:W3:Y:S04]  /*08e0*/  LDL.U8 R14, [R22+0x1] ;  /* 0x00000100160e7983 */ /* 0x000ee80000100000 */
[----:B------:R-:W4:Y:S04]  /*08f0*/  LDL.U8 R15, [R23+0x2] ;  /* 0x00000200170f7983 */ /* 0x000f280000100000 */
[----:B------:R-:W4:Y:S04]  /*0900*/  LDL.U8 R16, [R22+0x2] ;  /* 0x0000020016107983 */ /* 0x000f280000100000 */
[----:B------:R-:W5:Y:S04]  /*0910*/  LDL.U8 R17, [R23+0x3] ;  /* 0x0000030017117983 */ /* 0x000f680000100000 */
        /* <DEDUP_REMOVED lines=8> */
[----:B------:R-:W5:Y:S01]  /*09a0*/  LDL.U8 R5, [R22+0x7] ;  /* 0x0000070016057983 */ /* 0x000f620000100000 */
[----:B------:R-:W-:Y:S01]  /*09b0*/  VIADD R4, R4, 0x8 ;  /* 0x0000000804047836 */ /* 0x000fe20000000000 */
[----:B--2---:R-:W-:-:S02]  /*09c0*/  LOP3.LUT R12, R12, R11, RZ, 0xc0, !PT ;  /* 0x0000000b0c0c7212 */ /* 0x004fc400078ec0ff */
[----:B---3--:R-:W-:-:S04]  /*09d0*/  LOP3.LUT R13, R14, R13, RZ, 0xc0, !PT ;  /* 0x0000000d0e0d7212 */ /* 0x008fc800078ec0ff */
        /* <DEDUP_REMOVED lines=10> */
[----:B------:R-:W-:-:S07]  /*0a80*/  PRMT R3, R5, 0x7610, R3 ;  /* 0x0000761005037816 */ /* 0x000fce0000000003 */
.L_x_6:
[----:B------:R-:W-:Y:S05]  /*0a90*/  BSYNC.RECONVERGENT B1 ;  /* 0x0000000000017941 */ /* 0x000fea0003800200 */
.L_x_5:
[----:B------:R-:W-:Y:S05]  /*0aa0*/  @!P1 BRA `(.L_x_1) ;  /* 0x0000000000989947 */ /* 0x000fea0003800000 */
[----:B------:R-:W-:-:S04]  /*0ab0*/  ISETP.GE.U32.AND P0, PT, R21, 0x4, PT ;  /* 0x000000041500780c */ /* 0x000fc80003f06070 */
[----:B------:R-:W-:-:S13]  /*0ac0*/  ISETP.GE.U32.AND.EX P0, PT, RZ, RZ, PT, P0 ;  /* 0x000000ffff00720c */ /* 0x000fda0003f06100 */
[C---:B------:R-:W-:Y:S01]  /*0ad0*/  @P0 IADD3 R5, PT, PT, R1.reuse, R4, R0 ;  /* 0x0000000401050210 */ /* 0x040fe20007ffe000 */
[----:B------:R-:W-:-:S04]  /*0ae0*/  @P0 IMAD.IADD R7, R1, 0x1, R4 ;  /* 0x0000000101070824 */ /* 0x000fc800078e0204 */
[----:B0-----:R-:W2:Y:S04]  /*0af0*/  @P0 LDL.U8 R6, [R5] ;  /* 0x0000000005060983 */ /* 0x001ea80000100000 */
[----:B------:R-:W2:Y:S04]  /*0b00*/  @P0 LDL.U8 R9, [R7] ;  /* 0x0000000007090983 */ /* 0x000ea80000100000 */
[----:B------:R-:W3:Y:S04]  /*0b10*/  @P0 LDL.U8 R10, [R5+0x1] ;  /* 0x00000100050a0983 */ /* 0x000ee80000100000 */
[----:B------:R-:W3:Y:S04]  /*0b20*/  @P0 LDL.U8 R11, [R7+0x1] ;  /* 0x00000100070b0983 */ /* 0x000ee80000100000 */
[----:B------:R-:W4:Y:S04]  /*0b30*/  @P0 LDL.U8 R12, [R5+0x2] ;  /* 0x00000200050c0983 */ /* 0x000f280000100000 */
[----:B------:R-:W5:Y:S04]  /*0b40*/  @P0 LDL.U8 R14, [R5+0x3] ;  /* 0x00000300050e0983 */ /* 0x000f680000100000 */
[----:B------:R-:W4:Y:S04]  /*0b50*/  @P0 LDL.U8 R13, [R7+0x2] ;  /* 0x00000200070d0983 */ /* 0x000f280000100000 */
[----:B------:R-:W5:Y:S01]  /*0b60*/  @P0 LDL.U8 R15, [R7+0x3] ;  /* 0x00000300070f0983 */ /* 0x000f620000100000 */
[----:B------:R-:W-:Y:S01]  /*0b70*/  @P0 VIADD R4, R4, 0x4 ;  /* 0x0000000404040836 */ /* 0x000fe20000000000 */
[----:B--2---:R-:W-:-:S02]  /*0b80*/  @P0 LOP3.LUT R8, R9, R6, RZ, 0xc0, !PT ;  /* 0x0000000609080212 */ /* 0x004fc400078ec0ff */
[----:B------:R-:W-:-:S04]  /*0b90*/  LOP3.LUT R6, R2, 0x3, RZ, 0xc0, !PT ;  /* 0x0000000302067812 */ /* 0x000fc800078ec0ff */
[----:B------:R-:W-:Y:S02]  /*0ba0*/  ISETP.NE.U32.AND P1, PT, R6, RZ, PT ;  /* 0x000000ff0600720c */ /* 0x000fe40003f25070 */
[----:B---3--:R-:W-:-:S04]  /*0bb0*/  @P0 LOP3.LUT R10, R11, R10, RZ, 0xc0, !PT ;  /* 0x0000000a0b0a0212 */ /* 0x008fc800078ec0ff */
[----:B------:R-:W-:Y:S01]  /*0bc0*/  @P0 IADD3 R10, PT, PT, R10, R8, R3 ;  /* 0x000000080a0a0210 */ /* 0x000fe20007ffe003 */
[----:B------:R-:W-:-:S05]  /*0bd0*/  IMAD.MOV.U32 R8, RZ, RZ, RZ ;  /* 0x000000ffff087224 */ /* 0x000fca00078e00ff */
[----:B------:R-:W-:Y:S02]  /*0be0*/  ISETP.NE.AND.EX P1, PT, R8, RZ, PT, P1 ;  /* 0x000000ff0800720c */ /* 0x000fe40003f25310 */
[----:B----4-:R-:W-:Y:S02]  /*0bf0*/  @P0 LOP3.LUT R13, R13, R12, RZ, 0xc0, !PT ;  /* 0x0000000c0d0d0212 */ /* 0x010fe400078ec0ff */
[----:B-----5:R-:W-:-:S04]  /*0c00*/  @P0 LOP3.LUT R14, R15, R14, RZ, 0xc0, !PT ;  /* 0x0000000e0f0e0212 */ /* 0x020fc800078ec0ff */
[----:B------:R-:W-:-:S04]  /*0c10*/  @P0 IADD3 R10, PT, PT, R14, R13, R10 ;  /* 0x0000000d0e0a0210 */ /* 0x000fc80007ffe00a */
[----:B------:R-:W-:Y:S01]  /*0c20*/  @P0 PRMT R3, R10, 0x7610, R3 ;  /* 0x000076100a030816 */ /* 0x000fe20000000003 */
[----:B------:R-:W-:Y:S06]  /*0c30*/  @!P1 BRA `(.L_x_1) ;  /* 0x0000000000349947 */ /* 0x000fec0003800000 */
[----:B------:R-:W-:-:S07]  /*0c40*/  IMAD.IADD R7, R1, 0x1, R4 ;  /* 0x0000000101077824 */ /* 0x000fce00078e0204 */
.L_x_7:
[----:B------:R-:W-:Y:S01]  /*0c50*/  IMAD.IADD R4, R0, 0x1, R7 ;  /* 0x0000000100047824 */ /* 0x000fe200078e0207 */
[----:B------:R0:W2:Y:S04]  /*0c60*/  LDL.U8 R5, [R7] ;  /* 0x0000000007057983 */ /* 0x0000a80000100000 */
[----:B------:R-:W2:Y:S01]  /*0c70*/  LDL.U8 R2, [R4] ;  /* 0x0000000004027983 */ /* 0x000ea20000100000 */
[----:B------:R-:W-:Y:S01]  /*0c80*/  IADD3 R6, P0, PT, R6, -0x1, RZ ;  /* 0xffffffff06067810 */ /* 0x000fe20007f1e0ff */
[----:B0-----:R-:W-:-:S03]  /*0c90*/  VIADD R7, R7, 0x1 ;  /* 0x0000000107077836 */ /* 0x001fc60000000000 */
[----:B------:R-:W-:Y:S02]  /*0ca0*/  IADD3.X R8, PT, PT, R8, -0x1, RZ, P0, !PT ;  /* 0xffffffff08087810 */ /* 0x000fe400007fe4ff */
[----:B------:R-:W-:-:S04]  /*0cb0*/  ISETP.NE.U32.AND P0, PT, R6, RZ, PT ;  /* 0x000000ff0600720c */ /* 0x000fc80003f05070 */
[----:B------:R-:W-:Y:S02]  /*0cc0*/  ISETP.NE.AND.EX P0, PT, R8, RZ, PT, P0 ;  /* 0x000000ff0800720c */ /* 0x000fe40003f05300 */
[----:B--2---:R-:W-:-:S05]  /*0cd0*/  LOP3.LUT R2, R5, R2, RZ, 0xc0, !PT ;  /* 0x0000000205027212 */ /* 0x004fca00078ec0ff */
[----:B------:R-:W-:-:S05]  /*0ce0*/  IMAD.IADD R2, R2, 0x1, R3 ;  /* 0x0000000102027824 */ /* 0x000fca00078e0203 */
[----:B------:R-:W-:Y:S01]  /*0cf0*/  PRMT R3, R2, 0x7610, R3 ;  /* 0x0000761002037816 */ /* 0x000fe20000000003 */
[----:B------:R-:W-:Y:S06]  /*0d00*/  @P0 BRA `(.L_x_7) ;  /* 0xfffffffc00d00947 */ /* 0x000fec000383ffff */
.L_x_1:
[----:B------:R-:W-:Y:S05]  /*0d10*/  BSYNC.RECONVERGENT B0 ;  /* 0x0000000000007941 */ /* 0x000fea0003800200 */
.L_x_0:
[----:B------:R-:W1:Y:S01]  /*0d20*/  S2UR UR5, SR_CgaCtaId ;  /* 0x00000000000579c3 */ /* 0x000e620000008800 */
[----:B------:R-:W-:Y:S01]  /*0d30*/  UMOV UR4, 0x400 ;  /* 0x0000040000047882 */ /* 0x000fe20000000000 */
[----:B------:R-:W-:Y:S01]  /*0d40*/  ISETP.NE.AND P0, PT, R0, RZ, PT ;  /* 0x000000ff0000720c */ /* 0x000fe20003f05270 */
[----:B-1----:R-:W-:-:S09]  /*0d50*/  ULEA UR4, UR5, UR4, 0x18 ;  /* 0x0000000405047291 */ /* 0x002fd2000f8ec0ff */
[----:B------:R1:W-:Y:S01]  /*0d60*/  STS.U8 [R0+UR4], R3 ;  /* 0x0000000300007988 */ /* 0x0003e20008000004 */
[----:B------:R-:W-:Y:S06]  /*0d70*/  BAR.SYNC.DEFER_BLOCKING 0x0 ;  /* 0x0000000000007b1d */ /* 0x000fec0000010000 */
[----:B------:R-:W-:Y:S05]  /*0d80*/  @P0 EXIT ;  /* 0x000000000000094d */ /* 0x000fea0003800000 */
[----:B------:R-:W2:Y:S01]  /*0d90*/  LDS.U8 R5, [UR4] ;  /* 0x00000004ff057984 */ /* 0x000ea20008000000 */
[----:B------:R-:W3:Y:S03]  /*0da0*/  LDCU.64 UR6, c[0x0][0x388] ;  /* 0x00007100ff0677ac */ /* 0x000ee60008000a00 */
[----:B------:R-:W4:Y:S01]  /*0db0*/  LDS.U8 R7, [UR4+0x1] ;  /* 0x00000104ff077984 */ /* 0x000f220008000000 */
[----:B------:R-:W-:Y:S01]  /*0dc0*/  UIMAD UR5, UR8, 0xd, URZ ;  /* 0x0000000d080578a4 */ /* 0x000fe2000f8e02ff */
[----:B------:R-:W2:Y:S02]  /*0dd0*/  LDCU.64 UR10, c[0x0][0x358] ;  /* 0x00006b00ff0a77ac */ /* 0x000ea40008000a00 */
[----:B------:R-:W5:Y:S04]  /*0de0*/  LDS.U8 R9, [UR4+0x2] ;  /* 0x00000204ff097984 */ /* 0x000f680008000000 */
[----:B------:R-:W0:Y:S04]  /*0df0*/  LDS.U8 R11, [UR4+0x3] ;  /* 0x00000304ff0b7984 */ /* 0x000e280008000000 */
[----:B------:R-:W0:Y:S01]  /*0e00*/  LDS.U8 R13, [UR4+0x4] ;  /* 0x00000404ff0d7984 */ /* 0x000e220008000000 */
[----:B---3--:R-:W-:-:S03]  /*0e10*/  UIADD3 UR5, UP0, UPT, UR5, UR6, URZ ;  /* 0x0000000605057290 */ /* 0x008fc6000ff1e0ff */
[----:B------:R-:W3:Y:S01]  /*0e20*/  LDS.U8 R15, [UR4+0x5] ;  /* 0x00000504ff0f7984 */ /* 0x000ee20008000000 */
[----:B------:R-:W-:-:S03]  /*0e30*/  UIADD3.X UR6, UPT, UPT, URZ, UR7, URZ, UP0, !UPT ;  /* 0x00000007ff067290 */ /* 0x000fc600087fe4ff */
[----:B------:R-:W3:Y:S01]  /*0e40*/  LDS.U8 R17, [UR4+0x6] ;  /* 0x00000604ff117984 */ /* 0x000ee20008000000 */
[----:B------:R-:W-:-:S03]  /*0e50*/  IMAD.U32 R2, RZ, RZ, UR5 ;  /* 0x00000005ff027e24 */ /* 0x000fc6000f8e00ff */
[----:B------:R-:W3:Y:S01]  /*0e60*/  LDS.U8 R19, [UR4+0x7] ;  /* 0x00000704ff137984 */ /* 0x000ee20008000000 */
[----:B-1----:R-:W-:-:S03]  /*0e70*/  IMAD.U32 R3, RZ, RZ, UR6 ;  /* 0x00000006ff037e24 */ /* 0x002fc6000f8e00ff */
[----:B------:R-:W1:Y:S04]  /*0e80*/  LDS.U8 R21, [UR4+0x8] ;  /* 0x00000804ff157984 */ /* 0x000e680008000000 */
[----:B------:R-:W1:Y:S04]  /*0e90*/  LDS.U8 R23, [UR4+0x9] ;  /* 0x00000904ff177984 */ /* 0x000e680008000000 */
[----:B------:R-:W1:Y:S04]  /*0ea0*/  LDS.U8 R25, [UR4+0xa] ;  /* 0x00000a04ff197984 */ /* 0x000e680008000000 */
[----:B------:R-:W1:Y:S04]  /*0eb0*/  LDS.U8 R27, [UR4+0xb] ;  /* 0x00000b04ff1b7984 */ /* 0x000e680008000000 */
[----:B------:R-:W1:Y:S04]  /*0ec0*/  LDS.U8 R29, [UR4+0xc] ;  /* 0x00000c04ff1d7984 */ /* 0x000e680008000000 */
[----:B--2---:R-:W-:Y:S04]  /*0ed0*/  STG.E.U8 desc[UR10][R2.64], R5 ;  /* 0x0000000502007986 */ /* 0x004fe8000c10110a */
[----:B----4-:R-:W-:Y:S04]  /*0ee0*/  STG.E.U8 desc[UR10][R2.64+0x1], R7 ;  /* 0x0000010702007986 */ /* 0x010fe8000c10110a */
[----:B-----5:R-:W-:Y:S04]  /*0ef0*/  STG.E.U8 desc[UR10][R2.64+0x2], R9 ;  /* 0x0000020902007986 */ /* 0x020fe8000c10110a */
[----:B0-----:R-:W-:Y:S04]  /*0f00*/  STG.E.U8 desc[UR10][R2.64+0x3], R11 ;  /* 0x0000030b02007986 */ /* 0x001fe8000c10110a */
[----:B------:R-:W-:Y:S04]  /*0f10*/  STG.E.U8 desc[UR10][R2.64+0x4], R13 ;  /* 0x0000040d02007986 */ /* 0x000fe8000c10110a */
[----:B---3--:R-:W-:Y:S04]  /*0f20*/  STG.E.U8 desc[UR10][R2.64+0x5], R15 ;  /* 0x0000050f02007986 */ /* 0x008fe8000c10110a */
[----:B------:R-:W-:Y:S04]  /*0f30*/  STG.E.U8 desc[UR10][R2.64+0x6], R17 ;  /* 0x0000061102007986 */ /* 0x000fe8000c10110a */
[----:B------:R-:W-:Y:S04]  /*0f40*/  STG.E.U8 desc[UR10][R2.64+0x7], R19 ;  /* 0x0000071302007986 */ /* 0x000fe8000c10110a */
[----:B-1----:R-:W-:Y:S04]  /*0f50*/  STG.E.U8 desc[UR10][R2.64+0x8], R21 ;  /* 0x0000081502007986 */ /* 0x002fe8000c10110a */
[----:B------:R-:W-:Y:S04]  /*0f60*/  STG.E.U8 desc[UR10][R2.64+0x9], R23 ;  /* 0x0000091702007986 */ /* 0x000fe8000c10110a */
[----:B------:R-:W-:Y:S04]  /*0f70*/  STG.E.U8 desc[UR10][R2.64+0xa], R25 ;  /* 0x00000a1902007986 */ /* 0x000fe8000c10110a */
[----:B------:R-:W-:Y:S04]  /*0f80*/  STG.E.U8 desc[UR10][R2.64+0xb], R27 ;  /* 0x00000b1b02007986 */ /* 0x000fe8000c10110a */
[----:B------:R-:W-:Y:S01]  /*0f90*/  STG.E.U8 desc[UR10][R2.64+0xc], R29 ;  /* 0x00000c1d02007986 */ /* 0x000fe2000c10110a */
[----:B------:R-:W-:Y:S05]  /*0fa0*/  EXIT ;  /* 0x000000000000794d */ /* 0x000fea0003800000 */
.L_x_8:
[----:B------:R-:W-:-:S00]  /*0fb0*/  BRA `(.L_x_8) ;  /* 0xfffffffc00fc7947 */ /* 0x000fc0000383ffff */
[----:B------:R-:W-:-:S00]  /*0fc0*/  NOP ;  /* 0x0000000000007918 */ /* 0x000fc00000000000 */
        /* <DEDUP_REMOVED lines=11> */
.L_x_9:


//--------------------- .nv.shared._Z3akfmPh      --------------------------
	.section	.nv.shared._Z3akfmPh,"aw",@nobits
	.sectionflags	@""
.nv.shared._Z3akfmPh:
	.zero		1037


//--------------------- .nv.shared.reserved.0     --------------------------
	.section	.nv.shared.reserved.0,"aw",@nobits
	.weak		__nv_reservedSMEM_offset_0_alias
	.size		__nv_reservedSMEM_offset_0_alias, 0, 64
	.other		__nv_reservedSMEM_offset_0_alias,@"STO_CUDA_RESERVED_SHARED STV_DEFAULT"
__nv_reservedSMEM_offset_0_alias:
	.zero		0
	.zero		64


//--------------------- .nv.constant0._Z3akfmPh   --------------------------
	.section	.nv.constant0._Z3akfmPh,"a",@progbits
	.sectionflags	@""
	.align	4
.nv.constant0._Z3akfmPh:
	.zero		912


//--------------------- SYMBOLS --------------------------

	.type		.nv.reservedSmem.offset0,@object
	.size		.nv.reservedSmem.offset0,0x4
	.type		.nv.reservedSmem.cap,@object
	.size		.nv.reservedSmem.cap,0x4
